//
// Generated by NVIDIA NVVM Compiler
//
// Compiler Build ID: CL-36424714
// Cuda compilation tools, release 13.0, V13.0.88
// Based on NVVM 20.0.0
//

.version 9.0
.target sm_100
.address_size 64

	// .globl	_Z14mul2_cuda_implPim

.visible .entry _Z14mul2_cuda_implPim(
	.param .u64 .ptr .align 1 _Z14mul2_cuda_implPim_param_0,
	.param .u64 _Z14mul2_cuda_implPim_param_1
)
{
	.reg .pred 	%p<2>;
	.reg .b32 	%r<7>;
	.reg .b64 	%rd<7>;

	ld.param.u64 	%rd2, [_Z14mul2_cuda_implPim_param_0];
	ld.param.u64 	%rd3, [_Z14mul2_cuda_implPim_param_1];
	mov.u32 	%r1, %ntid.x;
	mov.u32 	%r2, %ctaid.x;
	mov.u32 	%r3, %tid.x;
	mad.lo.s32 	%r4, %r1, %r2, %r3;
	cvt.s64.s32 	%rd1, %r4;
	setp.le.u64 	%p1, %rd3, %rd1;
	@%p1 bra 	$L__BB0_2;
	cvta.to.global.u64 	%rd4, %rd2;
	shl.b64 	%rd5, %rd1, 2;
	add.s64 	%rd6, %rd4, %rd5;
	ld.global.u32 	%r5, [%rd6];
	shl.b32 	%r6, %r5, 1;
	st.global.u32 	[%rd6], %r6;
$L__BB0_2:
	ret;

}


// ===== COMPILED SASS (sm_100) =====

	.target	sm_100

	.elftype	@"ET_EXEC"


//--------------------- .note.nv.tkinfo           --------------------------
	.section	.note.nv.tkinfo,"",@"SHT_NOTE"
	.sectionflags	@"SHF_NOTE_NV_TKINFO"
	.tkinfo
        /*0018*/ 	.word	0x00000002
        /*0030*/ 	.string	""
        /*0030*/ 	.string	"ptxas"
        /*0030*/ 	.string	"Cuda compilation tools, release 13.0, V13.0.88"
        /*0030*/ 	.string	"Build cuda_13.0.r13.0/compiler.36424714_0"
        /*0030*/ 	.string	"-arch sm_100 -m 64 "



//--------------------- .note.nv.cuinfo           --------------------------
	.section	.note.nv.cuinfo,"",@"SHT_NOTE"
	.sectionflags	@"SHF_NOTE_NV_CUINFO"
        /*0018*/ 	.short	0x0002
        /*001a*/ 	.short	0x0064
        /*001c*/ 	.short	0x0082
	.zero		2


//--------------------- .nv.info                  --------------------------
	.section	.nv.info,"",@"SHT_CUDA_INFO"
	.align	4


	//----- nvinfo : EIATTR_REGCOUNT
	.align		4
        /*0000*/ 	.byte	0x04, 0x2f
        /*0002*/ 	.short	(.L_1 - .L_0)
	.align		4
.L_0:
        /*0004*/ 	.word	index@(_Z14mul2_cuda_implPim)
        /*0008*/ 	.word	0x00000008


	//----- nvinfo : EIATTR_FRAME_SIZE
	.align		4
.L_1:
        /*000c*/ 	.byte	0x04, 0x11
        /*000e*/ 	.short	(.L_3 - .L_2)
	.align		4
.L_2:
        /*0010*/ 	.word	index@(_Z14mul2_cuda_implPim)
        /*0014*/ 	.word	0x00000000


	//----- nvinfo : EIATTR_MIN_STACK_SIZE
	.align		4
.L_3:
        /*0018*/ 	.byte	0x04, 0x12
        /*001a*/ 	.short	(.L_5 - .L_4)
	.align		4
.L_4:
        /*001c*/ 	.word	index@(_Z14mul2_cuda_implPim)
        /*0020*/ 	.word	0x00000000
.L_5:


//--------------------- .nv.compat                --------------------------
	.section	.nv.compat,"",@"SHT_CUDA_COMPAT_INFO"
	.align	4
        /*0000*/ 	.byte	0x02, 0x09, 0x00, 0x00, 0x02, 0x02, 0x01, 0x00, 0x02, 0x05, 0x05, 0x00, 0x03, 0x07, 0x01, 0x01
        /*0010*/ 	.byte	0x02, 0x03, 0x00, 0x00, 0x02, 0x06, 0x01, 0x00, 0x04, 0x0b, 0x08, 0x00, 0x09, 0x00, 0x00, 0x00
        /*0020*/ 	.byte	0x00, 0x00, 0x00, 0x00


//--------------------- .nv.info._Z14mul2_cuda_implPim --------------------------
	.section	.nv.info._Z14mul2_cuda_implPim,"",@"SHT_CUDA_INFO"
	.sectionflags	@""
	.align	4


	//----- nvinfo : EIATTR_CUDA_API_VERSION
	.align		4
        /*0000*/ 	.byte	0x04, 0x37
        /*0002*/ 	.short	(.L_7 - .L_6)
.L_6:
        /*0004*/ 	.word	0x00000082


	//----- nvinfo : EIATTR_KPARAM_INFO
	.align		4
.L_7:
        /*0008*/ 	.byte	0x04, 0x17
        /*000a*/ 	.short	(.L_9 - .L_8)
.L_8:
        /*000c*/ 	.word	0x00000000
        /*0010*/ 	.short	0x0001
        /*0012*/ 	.short	0x0008
        /*0014*/ 	.byte	0x00, 0xf0, 0x21, 0x00


	//----- nvinfo : EIATTR_KPARAM_INFO
	.align		4
.L_9:
        /*0018*/ 	.byte	0x04, 0x17
        /*001a*/ 	.short	(.L_11 - .L_10)
.L_10:
        /*001c*/ 	.word	0x00000000
        /*0020*/ 	.short	0x0000
        /*0022*/ 	.short	0x0000
        /*0024*/ 	.byte	0x00, 0xf5, 0x21, 0x00


	//----- nvinfo : EIATTR_SPARSE_MMA_MASK
	.align		4
.L_11:
        /*0028*/ 	.byte	0x03, 0x50
        /*002a*/ 	.short	0x0000


	//----- nvinfo : EIATTR_MAXREG_COUNT
	.align		4
        /*002c*/ 	.byte	0x03, 0x1b
        /*002e*/ 	.short	0x00ff


	//----- nvinfo : EIATTR_MERCURY_ISA_VERSION
	.align		4
        /*0030*/ 	.byte	0x03, 0x5f
        /*0032*/ 	.short	0x0101


	//----- nvinfo : EIATTR_VRC_CTA_INIT_COUNT
	.align		4
        /*0034*/ 	.byte	0x02, 0x4a
	.zero		1
	.zero		1


	//----- nvinfo : EIATTR_EXIT_INSTR_OFFSETS
	.align		4
        /*0038*/ 	.byte	0x04, 0x1c
        /*003a*/ 	.short	(.L_13 - .L_12)


	//   ....[0]....
.L_12:
        /*003c*/ 	.word	0x00000090


	//   ....[1]....
        /*0040*/ 	.word	0x00000110


	//----- nvinfo : EIATTR_CBANK_PARAM_SIZE
	.align		4
.L_13:
        /*0044*/ 	.byte	0x03, 0x19
        /*0046*/ 	.short	0x0010


	//----- nvinfo : EIATTR_PARAM_CBANK
	.align		4
        /*0048*/ 	.byte	0x04, 0x0a
        /*004a*/ 	.short	(.L_15 - .L_14)
	.align		4
.L_14:
        /*004c*/ 	.word	index@(.nv.constant0._Z14mul2_cuda_implPim)
        /*0050*/ 	.short	0x0380
        /*0052*/ 	.short	0x0010


	//----- nvinfo : EIATTR_SW_WAR
	.align		4
.L_15:
        /*0054*/ 	.byte	0x04, 0x36
        /*0056*/ 	.short	(.L_17 - .L_16)
.L_16:
        /*0058*/ 	.word	0x00000008
.L_17:


//--------------------- .nv.callgraph             --------------------------
	.section	.nv.callgraph,"",@"SHT_CUDA_CALLGRAPH"
	.align	4
	.sectionentsize	8
	.align		4
        /*0000*/ 	.word	0x00000000
	.align		4
        /*0004*/ 	.word	0xffffffff
	.align		4
        /*0008*/ 	.word	0x00000000
	.align		4
        /*000c*/ 	.word	0xfffffffe
	.align		4
        /*0010*/ 	.word	0x00000000
	.align		4
        /*0014*/ 	.word	0xfffffffd
	.align		4
        /*0018*/ 	.word	0x00000000
	.align		4
        /*001c*/ 	.word	0xfffffffc


//--------------------- .text._Z14mul2_cuda_implPim --------------------------
	.section	.text._Z14mul2_cuda_implPim,"ax",@progbits
	.align	128
        .global         _Z14mul2_cuda_implPim
        .type           _Z14mul2_cuda_implPim,@function
        .size           _Z14mul2_cuda_implPim,(.L_x_1 - _Z14mul2_cuda_implPim)
        .other          _Z14mul2_cuda_implPim,@"STO_CUDA_ENTRY STV_DEFAULT"
_Z14mul2_cuda_implPim:
.text._Z14mul2_cuda_implPim:
[----:B------:R-:W-:Y:S01]  /*0000*/  LDC R1, c[0x0][0x37c] ;  /* 0x0000df00ff017b82 */ /* 0x000fe20000000800 */
[----:B------:R-:W0:Y:S01]  /*0010*/  S2R R0, SR_CTAID.X ;  /* 0x0000000000007919 */ /* 0x000e220000002500 */
[----:B------:R-:W0:Y:S01]  /*0020*/  LDCU UR4, c[0x0][0x360] ;  /* 0x00006c00ff0477ac */ /* 0x000e220008000800 */
[----:B------:R-:W0:Y:S01]  /*0030*/  S2R R3, SR_TID.X ;  /* 0x0000000000037919 */ /* 0x000e220000002100 */
[----:B------:R-:W1:Y:S01]  /*0040*/  LDCU.64 UR6, c[0x0][0x388] ;  /* 0x00007100ff0677ac */ /* 0x000e620008000a00 */
[----:B0-----:R-:W-:-:S05]  /*0050*/  IMAD R0, R0, UR4, R3 ;  /* 0x0000000400007c24 */ /* 0x001fca000f8e0203 */
[----:B-1----:R-:W-:Y:S02]  /*0060*/  ISETP.GE.U32.AND P0, PT, R0, UR6, PT ;  /* 0x0000000600007c0c */ /* 0x002fe4000bf06070 */
[----:B------:R-:W-:-:S04]  /*0070*/  SHF.R.S32.HI R3, RZ, 0x1f, R0 ;  /* 0x0000001fff037819 */ /* 0x000fc80000011400 */
[----:B------:R-:W-:-:S13]  /*0080*/  ISETP.GE.U32.AND.EX P0, PT, R3, UR7, PT, P0 ;  /* 0x0000000703007c0c */ /* 0x000fda000bf06100 */
[----:B------:R-:W-:Y:S05]  /*0090*/  @P0 EXIT ;  /* 0x000000000000094d */ /* 0x000fea0003800000 */
[----:B------:R-:W0:Y:S01]  /*00a0*/  LDCU.64 UR6, c[0x0][0x380] ;  /* 0x00007000ff0677ac */ /* 0x000e220008000a00 */
[----:B------:R-:W1:Y:S01]  /*00b0*/  LDCU.64 UR4, c[0x0][0x358] ;  /* 0x00006b00ff0477ac */ /* 0x000e620008000a00 */
[----:B0-----:R-:W-:-:S04]  /*00c0*/  LEA R2, P0, R0, UR6, 0x2 ;  /* 0x0000000600027c11 */ /* 0x001fc8000f8010ff */
[----:B------:R-:W-:-:S05]  /*00d0*/  LEA.HI.X R3, R0, UR7, R3, 0x2, P0 ;  /* 0x0000000700037c11 */ /* 0x000fca00080f1403 */
[----:B-1----:R-:W2:Y:S02]  /*00e0*/  LDG.E R0, desc[UR4][R2.64] ;  /* 0x0000000402007981 */ /* 0x002ea4000c1e1900 */
[----:B--2---:R-:W-:-:S05]  /*00f0*/  IMAD.SHL.U32 R5, R0, 0x2, RZ ;  /* 0x0000000200057824 */ /* 0x004fca00078e00ff */
[----:B------:R-:W-:Y:S01]  /*0100*/  STG.E desc[UR4][R2.64], R5 ;  /* 0x0000000502007986 */ /* 0x000fe2000c101904 */
[----:B------:R-:W-:Y:S05]  /*0110*/  EXIT ;  /* 0x000000000000794d */ /* 0x000fea0003800000 */
.L_x_0:
[----:B------:R-:W-:-:S00]  /*0120*/  BRA `(.L_x_0) ;  /* 0xfffffffc00fc7947 */ /* 0x000fc0000383ffff */
[----:B------:R-:W-:-:S00]  /*0130*/  NOP ;  /* 0x0000000000007918 */ /* 0x000fc00000000000 */
        /* <DEDUP_REMOVED lines=12> */
.L_x_1:


//--------------------- .nv.shared.reserved.0     --------------------------
	.section	.nv.shared.reserved.0,"aw",@nobits
	.weak		__nv_reservedSMEM_offset_0_alias
	.size		__nv_reservedSMEM_offset_0_alias, 0, 64
	.other		__nv_reservedSMEM_offset_0_alias,@"STO_CUDA_RESERVED_SHARED STV_DEFAULT"
__nv_reservedSMEM_offset_0_alias:
	.zero		0
	.zero		64


//--------------------- .nv.constant0._Z14mul2_cuda_implPim --------------------------
	.section	.nv.constant0._Z14mul2_cuda_implPim,"a",@progbits
	.sectionflags	@""
	.align	4
.nv.constant0._Z14mul2_cuda_implPim:
	.zero		912


//--------------------- SYMBOLS --------------------------

	.type		.nv.reservedSmem.offset0,@object
	.size		.nv.reservedSmem.offset0,0x4
